	.headerflags	@"EF_CUDA_TEXMODE_UNIFIED EF_CUDA_64BIT_ADDRESS EF_CUDA_ACCELERATORS EF_CUDA_SM90 EF_CUDA_VIRTUAL_SM(EF_CUDA_SM90)"
	.elftype	@"ET_EXEC"


//--------------------- .nv.info                  --------------------------
	.section	.nv.info,"",@"SHT_CUDA_INFO"
	.align	4


	//----- nvinfo : EIATTR_REGCOUNT
	.align		4
        /*0000*/ 	.byte	0x04, 0x2f
        /*0002*/ 	.short	(.L_1 - .L_0)
	.align		4
.L_0:
        /*0004*/ 	.word	index@(triton_poi_fused_convolution_4)
        /*0008*/ 	.word	0x00000020


	//----- nvinfo : EIATTR_MIN_STACK_SIZE
	.align		4
.L_1:
        /*000c*/ 	.byte	0x04, 0x12
        /*000e*/ 	.short	(.L_3 - .L_2)
	.align		4
.L_2:
        /*0010*/ 	.word	index@(triton_poi_fused_convolution_4)
        /*0014*/ 	.word	0x00000000


	//----- nvinfo : EIATTR_FRAME_SIZE
	.align		4
.L_3:
        /*0018*/ 	.byte	0x04, 0x11
        /*001a*/ 	.short	(.L_5 - .L_4)
	.align		4
.L_4:
        /*001c*/ 	.word	index@(triton_poi_fused_convolution_4)
        /*0020*/ 	.word	0x00000000


	//----- nvinfo : EIATTR_MIN_STACK_SIZE
	.align		4
.L_5:
        /*0024*/ 	.byte	0x04, 0x12
        /*0026*/ 	.short	(.L_7 - .L_6)
	.align		4
.L_6:
        /*0028*/ 	.word	index@(triton_poi_fused_convolution_4)
        /*002c*/ 	.word	0x00000000
.L_7:


//--------------------- .nv.info.triton_poi_fused_convolution_4 --------------------------
	.section	.nv.info.triton_poi_fused_convolution_4,"",@"SHT_CUDA_INFO"
	.sectionflags	@""
	.align	4


	//----- nvinfo : EIATTR_CUDA_API_VERSION
	.align		4
        /*0000*/ 	.byte	0x04, 0x37
        /*0002*/ 	.short	(.L_9 - .L_8)
.L_8:
        /*0004*/ 	.word	0x0000007c


	//----- nvinfo : EIATTR_KPARAM_INFO
	.align		4
.L_9:
        /*0008*/ 	.byte	0x04, 0x17
        /*000a*/ 	.short	(.L_11 - .L_10)
.L_10:
        /*000c*/ 	.word	0x00000000
        /*0010*/ 	.short	0x0004
        /*0012*/ 	.short	0x001c
        /*0014*/ 	.byte	0x00, 0xf0, 0x11, 0x00


	//----- nvinfo : EIATTR_KPARAM_INFO
	.align		4
.L_11:
        /*0018*/ 	.byte	0x04, 0x17
        /*001a*/ 	.short	(.L_13 - .L_12)
.L_12:
        /*001c*/ 	.word	0x00000000
        /*0020*/ 	.short	0x0003
        /*0022*/ 	.short	0x0018
        /*0024*/ 	.byte	0x00, 0xf0, 0x11, 0x00


	//----- nvinfo : EIATTR_KPARAM_INFO
	.align		4
.L_13:
        /*0028*/ 	.byte	0x04, 0x17
        /*002a*/ 	.short	(.L_15 - .L_14)
.L_14:
        /*002c*/ 	.word	0x00000000
        /*0030*/ 	.short	0x0002
        /*0032*/ 	.short	0x0010
        /*0034*/ 	.byte	0x00, 0xf4, 0x21, 0x00


	//----- nvinfo : EIATTR_KPARAM_INFO
	.align		4
.L_15:
        /*0038*/ 	.byte	0x04, 0x17
        /*003a*/ 	.short	(.L_17 - .L_16)
.L_16:
        /*003c*/ 	.word	0x00000000
        /*0040*/ 	.short	0x0001
        /*0042*/ 	.short	0x0008
        /*0044*/ 	.byte	0x00, 0xf4, 0x21, 0x00


	//----- nvinfo : EIATTR_KPARAM_INFO
	.align		4
.L_17:
        /*0048*/ 	.byte	0x04, 0x17
        /*004a*/ 	.short	(.L_19 - .L_18)
.L_18:
        /*004c*/ 	.word	0x00000000
        /*0050*/ 	.short	0x0000
        /*0052*/ 	.short	0x0000
        /*0054*/ 	.byte	0x00, 0xf4, 0x21, 0x00


	//----- nvinfo : EIATTR_SPARSE_MMA_MASK
	.align		4
.L_19:
        /*0058*/ 	.byte	0x03, 0x50
        /*005a*/ 	.short	0x0000


	//----- nvinfo : EIATTR_MAXREG_COUNT
	.align		4
        /*005c*/ 	.byte	0x03, 0x1b
        /*005e*/ 	.short	0x00ff


	//----- nvinfo : EIATTR_EXIT_INSTR_OFFSETS
	.align		4
        /*0060*/ 	.byte	0x04, 0x1c
        /*0062*/ 	.short	(.L_21 - .L_20)


	//   ....[0]....
.L_20:
        /*0064*/ 	.word	0x00000640


	//   ....[1]....
        /*0068*/ 	.word	0x00000660


	//----- nvinfo : EIATTR_REQNTID
	.align		4
.L_21:
        /*006c*/ 	.byte	0x04, 0x10
        /*006e*/ 	.short	(.L_23 - .L_22)
.L_22:
        /*0070*/ 	.word	0x00000080
        /*0074*/ 	.word	0x00000001
        /*0078*/ 	.word	0x00000001


	//----- nvinfo : EIATTR_CBANK_PARAM_SIZE
	.align		4
.L_23:
        /*007c*/ 	.byte	0x03, 0x19
        /*007e*/ 	.short	0x0020


	//----- nvinfo : EIATTR_PARAM_CBANK
	.align		4
        /*0080*/ 	.byte	0x04, 0x0a
        /*0082*/ 	.short	(.L_25 - .L_24)
	.align		4
.L_24:
        /*0084*/ 	.word	index@(.nv.constant0.triton_poi_fused_convolution_4)
        /*0088*/ 	.short	0x0210
        /*008a*/ 	.short	0x0020


	//----- nvinfo : EIATTR_SW_WAR
	.align		4
.L_25:
        /*008c*/ 	.byte	0x04, 0x36
        /*008e*/ 	.short	(.L_27 - .L_26)
.L_26:
        /*0090*/ 	.word	0x00000008
.L_27:


//--------------------- .nv.callgraph             --------------------------
	.section	.nv.callgraph,"",@"SHT_CUDA_CALLGRAPH"
	.align	4
	.sectionentsize	8
	.align		4
        /*0000*/ 	.word	0x00000000
	.align		4
        /*0004*/ 	.word	0xffffffff
	.align		4
        /*0008*/ 	.word	0x00000000
	.align		4
        /*000c*/ 	.word	0xfffffffe
	.align		4
        /*0010*/ 	.word	0x00000000
	.align		4
        /*0014*/ 	.word	0xfffffffd
	.align		4
        /*0018*/ 	.word	0x00000000
	.align		4
        /*001c*/ 	.word	0xfffffffc


//--------------------- .text.triton_poi_fused_convolution_4 --------------------------
	.section	.text.triton_poi_fused_convolution_4,"ax",@progbits
	.sectionflags	@"SHF_BARRIERS=1"
	.align	128
        .global         triton_poi_fused_convolution_4
        .type           triton_poi_fused_convolution_4,@function
        .size           triton_poi_fused_convolution_4,(.L_x_1 - triton_poi_fused_convolution_4)
        .other          triton_poi_fused_convolution_4,@"STO_CUDA_ENTRY STV_DEFAULT"
triton_poi_fused_convolution_4:
.text.triton_poi_fused_convolution_4:
[----:B------:R-:W0:Y:S01]  /*0000*/  LDC R1, c[0x0][0x28] ;  /* 0x00000a00ff017b82 */ /* 0x000e220000000800 */
[----:B------:R-:W1:Y:S07]  /*0010*/  S2R R5, SR_TID.X ;  /* 0x0000000000057919 */ /* 0x000e6e0000002100 */
[----:B------:R-:W2:Y:S01]  /*0020*/  LDC.64 R14, c[0x0][0x210] ;  /* 0x00008400ff0e7b82 */ /* 0x000ea20000000a00 */
[----:B------:R-:W3:Y:S01]  /*0030*/  S2R R4, SR_CTAID.X ;  /* 0x0000000000047919 */ /* 0x000ee20000002500 */
[----:B------:R-:W4:Y:S01]  /*0040*/  S2R R0, SR_CTAID.Y ;  /* 0x0000000000007919 */ /* 0x000f220000002600 */
[----:B------:R-:W-:Y:S01]  /*0050*/  CS2R R28, SRZ ;  /* 0x00000000001c7805 */ /* 0x000fe2000001ff00 */
[----:B------:R-:W-:Y:S01]  /*0060*/  ULDC.64 UR6, c[0x0][0x208] ;  /* 0x0000820000067ab9 */ /* 0x000fe20000000a00 */
[----:B-1----:R-:W-:Y:S01]  /*0070*/  SHF.R.U32.HI R3, RZ, 0x4, R5 ;  /* 0x00000004ff037819 */ /* 0x002fe20000011605 */
[----:B---3--:R-:W-:-:S03]  /*0080*/  IMAD.SHL.U32 R4, R4, 0x10, RZ ;  /* 0x0000001004047824 */ /* 0x008fc600078e00ff */
[----:B------:R-:W-:Y:S01]  /*0090*/  SGXT.U32 R3, R3, 0x3 ;  /* 0x000000030303781a */ /* 0x000fe20000000000 */
[----:B----4-:R-:W-:Y:S01]  /*00a0*/  IMAD.SHL.U32 R2, R0, 0x40, RZ ;  /* 0x0000004000027824 */ /* 0x010fe200078e00ff */
[----:B------:R-:W-:-:S04]  /*00b0*/  LOP3.LUT R16, R4, 0xf, R5, 0xf8, !PT ;  /* 0x0000000f04107812 */ /* 0x000fc800078ef805 */
[----:B------:R-:W-:Y:S02]  /*00c0*/  LOP3.LUT R7, R2, 0x8, R3, 0xfe, !PT ;  /* 0x0000000802077812 */ /* 0x000fe400078efe03 */
[----:B------:R-:W-:Y:S02]  /*00d0*/  LOP3.LUT R9, R2, 0x18, R3, 0xfe, !PT ;  /* 0x0000001802097812 */ /* 0x000fe400078efe03 */
[----:B------:R-:W-:Y:S01]  /*00e0*/  LOP3.LUT R6, R2, R3, RZ, 0xfc, !PT ;  /* 0x0000000302067212 */ /* 0x000fe200078efcff */
[--C-:B------:R-:W-:Y:S01]  /*00f0*/  IMAD R7, R7, 0x9, R16.reuse ;  /* 0x0000000907077824 */ /* 0x100fe200078e0210 */
[----:B------:R-:W-:Y:S01]  /*0100*/  LOP3.LUT R8, R2, 0x10, R3, 0xfe, !PT ;  /* 0x0000001002087812 */ /* 0x000fe200078efe03 */
        /* <DEDUP_REMOVED lines=9> */
[----:B------:R-:W-:Y:S01]  /*01a0*/  ISETP.GE.AND P0, PT, R16, 0x9, PT ;  /* 0x000000091000780c */ /* 0x000fe20003f06270 */
[----:B------:R-:W-:-:S02]  /*01b0*/  IMAD R25, R12, 0x9, R16 ;  /* 0x000000090c197824 */ /* 0x000fc400078e0210 */
[----:B------:R-:W-:Y:S02]  /*01c0*/  IMAD R27, R13, 0x9, R16 ;  /* 0x000000090d1b7824 */ /* 0x000fe400078e0210 */
[----:B--2---:R-:W-:-:S04]  /*01d0*/  IMAD.WIDE R20, R7, 0x4, R14 ;  /* 0x0000000407147825 */ /* 0x004fc800078e020e */
[----:B------:R-:W-:-:S04]  /*01e0*/  IMAD.WIDE R6, R9, 0x4, R14 ;  /* 0x0000000409067825 */ /* 0x000fc800078e020e */
[--C-:B------:R-:W-:Y:S01]  /*01f0*/  IMAD.WIDE R18, R19, 0x4, R14.reuse ;  /* 0x0000000413127825 */ /* 0x100fe200078e020e */
[----:B------:R-:W2:Y:S03]  /*0200*/  @!P0 LDG.E.EL R29, desc[UR6][R6.64] ;  /* 0x00000006061d8981 */ /* 0x000ea6000c2e1900 */
[----:B------:R-:W-:-:S04]  /*0210*/  IMAD.WIDE R16, R17, 0x4, R14 ;  /* 0x0000000411107825 */ /* 0x000fc800078e020e */
[----:B------:R-:W-:Y:S01]  /*0220*/  IMAD.WIDE R8, R23, 0x4, R14 ;  /* 0x0000000417087825 */ /* 0x000fe200078e020e */
[----:B------:R-:W-:-:S03]  /*0230*/  CS2R R22, SRZ ;  /* 0x0000000000167805 */ /* 0x000fc6000001ff00 */
[--C-:B------:R-:W-:Y:S01]  /*0240*/  IMAD.WIDE R10, R11, 0x4, R14.reuse ;  /* 0x000000040b0a7825 */ /* 0x100fe200078e020e */
[----:B------:R-:W3:Y:S03]  /*0250*/  @!P0 LDG.E.EL R28, desc[UR6][R8.64] ;  /* 0x00000006081c8981 */ /* 0x000ee6000c2e1900 */
[--C-:B------:R-:W-:Y:S01]  /*0260*/  IMAD.WIDE R12, R25, 0x4, R14.reuse ;  /* 0x00000004190c7825 */ /* 0x100fe200078e020e */
[----:B------:R-:W-:Y:S01]  /*0270*/  CS2R R24, SRZ ;  /* 0x0000000000187805 */ /* 0x000fe2000001ff00 */
[----:B------:R-:W4:Y:S02]  /*0280*/  @!P0 LDG.E.EL R22, desc[UR6][R18.64] ;  /* 0x0000000612168981 */ /* 0x000f24000c2e1900 */
[----:B------:R-:W-:Y:S01]  /*0290*/  IMAD.WIDE R14, R27, 0x4, R14 ;  /* 0x000000041b0e7825 */ /* 0x000fe200078e020e */
[----:B------:R-:W-:Y:S01]  /*02a0*/  CS2R R26, SRZ ;  /* 0x00000000001a7805 */ /* 0x000fe2000001ff00 */
[----:B------:R-:W5:Y:S04]  /*02b0*/  @!P0 LDG.E.EL R23, desc[UR6][R20.64] ;  /* 0x0000000614178981 */ /* 0x000f68000c2e1900 */
[----:B------:R1:W5:Y:S04]  /*02c0*/  @!P0 LDG.E.EL R24, desc[UR6][R16.64] ;  /* 0x0000000610188981 */ /* 0x000368000c2e1900 */
[----:B------:R-:W5:Y:S04]  /*02d0*/  @!P0 LDG.E.EL R27, desc[UR6][R10.64] ;  /* 0x000000060a1b8981 */ /* 0x000f68000c2e1900 */
[----:B------:R1:W5:Y:S04]  /*02e0*/  @!P0 LDG.E.EL R26, desc[UR6][R12.64] ;  /* 0x000000060c1a8981 */ /* 0x000368000c2e1900 */
[----:B------:R-:W5:Y:S01]  /*02f0*/  @!P0 LDG.E.EL R25, desc[UR6][R14.64] ;  /* 0x000000060e198981 */ /* 0x000f62000c2e1900 */
[----:B------:R-:W1:Y:S02]  /*0300*/  S2UR UR5, SR_CgaCtaId ;  /* 0x00000000000579c3 */ /* 0x000e640000008800 */
[C---:B01----:R-:W-:Y:S01]  /*0310*/  IMAD.SHL.U32 R17, R5.reuse, 0x4, RZ ;  /* 0x0000000405117824 */ /* 0x043fe200078e00ff */
[----:B------:R-:W-:Y:S01]  /*0320*/  UMOV UR4, 0x400 ;  /* 0x0000040000047882 */ /* 0x000fe20000000000 */
[----:B------:R-:W-:-:S03]  /*0330*/  IMAD.SHL.U32 R16, R5, 0x40, RZ ;  /* 0x0000004005107824 */ /* 0x000fc600078e00ff */
[----:B------:R-:W-:Y:S02]  /*0340*/  LOP3.LUT R18, R17, 0x1fc, RZ, 0xc0, !PT ;  /* 0x000001fc11127812 */ /* 0x000fe400078ec0ff */
[----:B------:R-:W-:Y:S02]  /*0350*/  LOP3.LUT R16, R16, 0x3c0, RZ, 0xc0, !PT ;  /* 0x000003c010107812 */ /* 0x000fe400078ec0ff */
[----:B------:R-:W-:-:S04]  /*0360*/  LOP3.LUT R6, R18, 0x200, RZ, 0xfc, !PT ;  /* 0x0000020012067812 */ /* 0x000fc800078efcff */
[----:B------:R-:W-:Y:S02]  /*0370*/  SHF.R.U32.HI R8, RZ, 0x2, R6 ;  /* 0x00000002ff087819 */ /* 0x000fe40000011606 */
[----:B------:R-:W-:Y:S01]  /*0380*/  LOP3.LUT R6, R16, R3, RZ, 0xfc, !PT ;  /* 0x0000000310067212 */ /* 0x000fe200078efcff */
[----:B------:R-:W-:-:S06]  /*0390*/  UPRMT UR4, UR5, 0x654, UR4 ;  /* 0x0000065405047896 */ /* 0x000fcc0008000004 */
[----:B------:R-:W-:-:S05]  /*03a0*/  LEA.HI R7, R16, UR4, RZ, 0x1e ;  /* 0x0000000410077c11 */ /* 0x000fca000f8ff0ff */
[----:B------:R-:W-:Y:S01]  /*03b0*/  IMAD R20, R6, 0x4, R7 ;  /* 0x0000000406147824 */ /* 0x000fe200078e0207 */
[----:B------:R-:W-:Y:S02]  /*03c0*/  LOP3.LUT R5, R5, 0x70, RZ, 0xc0, !PT ;  /* 0x0000007005057812 */ /* 0x000fe400078ec0ff */
[----:B------:R-:W-:-:S03]  /*03d0*/  LOP3.LUT R8, R8, 0xf0, RZ, 0xc0, !PT ;  /* 0x000000f008087812 */ /* 0x000fc600078ec0ff */
[----:B------:R-:W-:Y:S02]  /*03e0*/  VIADD R5, R5, UR4 ;  /* 0x0000000405057c36 */ /* 0x000fe40008000000 */
[----:B------:R-:W-:Y:S02]  /*03f0*/  VIADD R7, R8, UR4 ;  /* 0x0000000408077c36 */ /* 0x000fe40008000000 */
[C---:B------:R-:W-:Y:S02]  /*0400*/  IMAD R12, R18.reuse, 0x4, R5 ;  /* 0x00000004120c7824 */ /* 0x040fe400078e0205 */
[----:B------:R-:W-:Y:S01]  /*0410*/  IMAD R8, R18, 0x4, R7 ;  /* 0x0000000412087824 */ /* 0x000fe200078e0207 */
[----:B------:R-:W-:Y:S01]  /*0420*/  SHF.R.S32.HI R5, RZ, 0x19, R0 ;  /* 0x00000019ff057819 */ /* 0x000fe20000011400 */
[----:B------:R-:W0:Y:S01]  /*0430*/  LDC.64 R6, c[0x0][0x220] ;  /* 0x00008800ff067b82 */ /* 0x000e220000000a00 */
[----:B------:R-:W-:Y:S02]  /*0440*/  LOP3.LUT R2, R2, 0x3c, R17, 0xf8, !PT ;  /* 0x0000003c02027812 */ /* 0x000fe400078ef811 */
[----:B------:R-:W-:-:S05]  /*0450*/  SGXT R5, R5, 0x1 ;  /* 0x000000010505781a */ /* 0x000fca0000000200 */
[----:B------:R-:W1:Y:S01]  /*0460*/  LDC.64 R16, c[0x0][0x218] ;  /* 0x00008600ff107b82 */ /* 0x000e620000000a00 */
[----:B------:R-:W-:-:S04]  /*0470*/  LEA.HI R5, R5, R2, RZ, 0x6 ;  /* 0x0000000205057211 */ /* 0x000fc800078f30ff */
[----:B------:R-:W-:Y:S02]  /*0480*/  LOP3.LUT R19, R5, 0xffffffc0, RZ, 0xc0, !PT ;  /* 0xffffffc005137812 */ /* 0x000fe400078ec0ff */
[----:B------:R-:W-:Y:S02]  /*0490*/  SHF.R.S32.HI R5, RZ, 0x6, R5 ;  /* 0x00000006ff057819 */ /* 0x000fe40000011405 */
[----:B------:R-:W-:Y:S01]  /*04a0*/  LOP3.LUT R0, R4, R3, RZ, 0xfc, !PT ;  /* 0x0000000304007212 */ /* 0x000fe200078efcff */
[----:B------:R-:W-:Y:S01]  /*04b0*/  IMAD.IADD R2, R2, 0x1, -R19 ;  /* 0x0000000102027824 */ /* 0x000fe200078e0a13 */
[----:B------:R-:W-:Y:S02]  /*04c0*/  LOP3.LUT R3, R4, 0x8, R3, 0xfe, !PT ;  /* 0x0000000804037812 */ /* 0x000fe400078efe03 */
[----:B------:R-:W-:Y:S01]  /*04d0*/  ISETP.GE.AND P0, PT, R0, 0x9, PT ;  /* 0x000000090000780c */ /* 0x000fe20003f06270 */
[----:B------:R-:W-:Y:S01]  /*04e0*/  IMAD R2, R5, 0x240, R2 ;  /* 0x0000024005027824 */ /* 0x000fe200078e0202 */
[----:B------:R-:W-:-:S03]  /*04f0*/  ISETP.GE.AND P1, PT, R3, 0x9, PT ;  /* 0x000000090300780c */ /* 0x000fc60003f26270 */
[--C-:B------:R-:W-:Y:S02]  /*0500*/  IMAD R5, R0, 0x40, R2.reuse ;  /* 0x0000004000057824 */ /* 0x100fe400078e0202 */
[----:B------:R-:W-:Y:S02]  /*0510*/  IMAD R19, R3, 0x40, R2 ;  /* 0x0000004003137824 */ /* 0x000fe400078e0202 */
[----:B-1----:R-:W-:-:S04]  /*0520*/  IMAD.WIDE R2, R5, 0x4, R16 ;  /* 0x0000000405027825 */ /* 0x002fc800078e0210 */
[----:B------:R-:W-:-:S04]  /*0530*/  IMAD.WIDE R16, R19, 0x4, R16 ;  /* 0x0000000413107825 */ /* 0x000fc800078e0210 */
[----:B0-----:R-:W-:-:S04]  /*0540*/  IMAD.WIDE R4, R5, 0x4, R6 ;  /* 0x0000000405047825 */ /* 0x001fc800078e0206 */
[----:B------:R-:W-:Y:S01]  /*0550*/  IMAD.WIDE R6, R19, 0x4, R6 ;  /* 0x0000000413067825 */ /* 0x000fe200078e0206 */
[----:B--2---:R-:W-:Y:S04]  /*0560*/  STS [R20+0x60], R29 ;  /* 0x0000601d14007388 */ /* 0x004fe80000000800 */
[----:B---3--:R-:W-:Y:S04]  /*0570*/  STS [R20+0x80], R28 ;  /* 0x0000801c14007388 */ /* 0x008fe80000000800 */
[----:B----4-:R-:W-:Y:S04]  /*0580*/  STS [R20], R22 ;  /* 0x0000001614007388 */ /* 0x010fe80000000800 */
[----:B-----5:R-:W-:Y:S04]  /*0590*/  STS [R20+0x20], R23 ;  /* 0x0000201714007388 */ /* 0x020fe80000000800 */
[----:B------:R-:W-:Y:S04]  /*05a0*/  STS [R20+0x40], R24 ;  /* 0x0000401814007388 */ /* 0x000fe80000000800 */
[----:B------:R-:W-:Y:S04]  /*05b0*/  STS [R20+0xa0], R27 ;  /* 0x0000a01b14007388 */ /* 0x000fe80000000800 */
[----:B------:R-:W-:Y:S04]  /*05c0*/  STS [R20+0xc0], R26 ;  /* 0x0000c01a14007388 */ /* 0x000fe80000000800 */
[----:B------:R-:W-:Y:S01]  /*05d0*/  STS [R20+0xe0], R25 ;  /* 0x0000e01914007388 */ /* 0x000fe20000000800 */
[----:B------:R-:W-:Y:S06]  /*05e0*/  BAR.SYNC.DEFER_BLOCKING 0x0 ;  /* 0x0000000000007b1d */ /* 0x000fec0000010000 */
[----:B------:R-:W0:Y:S04]  /*05f0*/  LDS.128 R12, [R12] ;  /* 0x000000000c0c7984 */ /* 0x000e280000000c00 */
[----:B------:R-:W1:Y:S04]  /*0600*/  LDS.128 R8, [R8+0x800] ;  /* 0x0008000008087984 */ /* 0x000e680000000c00 */
[----:B0-----:R0:W-:Y:S04]  /*0610*/  @!P0 STG.E.128 desc[UR6][R2.64], R12 ;  /* 0x0000000c02008986 */ /* 0x0011e8000c101d06 */
[----:B-1----:R0:W-:Y:S04]  /*0620*/  @!P1 STG.E.128 desc[UR6][R16.64], R8 ;  /* 0x0000000810009986 */ /* 0x0021e8000c101d06 */
[----:B------:R0:W-:Y:S02]  /*0630*/  @!P0 STG.E.128 desc[UR6][R4.64], R12 ;  /* 0x0000000c04008986 */ /* 0x0001e4000c101d06 */
[----:B0-----:R-:W-:Y:S05]  /*0640*/  @P1 EXIT ;  /* 0x000000000000194d */ /* 0x001fea0003800000 */
[----:B------:R-:W-:Y:S01]  /*0650*/  STG.E.128 desc[UR6][R6.64], R8 ;  /* 0x0000000806007986 */ /* 0x000fe2000c101d06 */
[----:B------:R-:W-:Y:S05]  /*0660*/  EXIT ;  /* 0x000000000000794d */ /* 0x000fea0003800000 */
.L_x_0:
[----:B------:R-:W-:-:S00]  /*0670*/  BRA `(.L_x_0) ;  /* 0xfffffffc00fc7947 */ /* 0x000fc0000383ffff */
[----:B------:R-:W-:-:S00]  /*0680*/  NOP ;  /* 0x0000000000007918 */ /* 0x000fc00000000000 */
[----:B------:R-:W-:-:S00]  /*0690*/  NOP ;  /* 0x0000000000007918 */ /* 0x000fc00000000000 */
[----:B------:R-:W-:-:S00]  /*06a0*/  NOP ;  /* 0x0000000000007918 */ /* 0x000fc00000000000 */
[----:B------:R-:W-:-:S00]  /*06b0*/  NOP ;  /* 0x0000000000007918 */ /* 0x000fc00000000000 */
[----:B------:R-:W-:-:S00]  /*06c0*/  NOP ;  /* 0x0000000000007918 */ /* 0x000fc00000000000 */
[----:B------:R-:W-:-:S00]  /*06d0*/  NOP ;  /* 0x0000000000007918 */ /* 0x000fc00000000000 */
[----:B------:R-:W-:-:S00]  /*06e0*/  NOP ;  /* 0x0000000000007918 */ /* 0x000fc00000000000 */
[----:B------:R-:W-:-:S00]  /*06f0*/  NOP ;  /* 0x0000000000007918 */ /* 0x000fc00000000000 */
.L_x_1:


//--------------------- .nv.shared.triton_poi_fused_convolution_4 --------------------------
	.section	.nv.shared.triton_poi_fused_convolution_4,"aw",@nobits
	.sectionflags	@""
	.align	16
	.zero		1024


//--------------------- .nv.constant0.triton_poi_fused_convolution_4 --------------------------
	.section	.nv.constant0.triton_poi_fused_convolution_4,"a",@progbits
	.sectionflags	@""
	.align	4
.nv.constant0.triton_poi_fused_convolution_4:
	.zero		560
